//
// Generated by NVIDIA NVVM Compiler
//
// Compiler Build ID: CL-36424714
// Cuda compilation tools, release 13.0, V13.0.88
// Based on NVVM 20.0.0
//

.version 9.0
.target sm_100
.address_size 64

	// .globl	_Z14rgb2grayKernelPKhS0_S0_Phi

.visible .entry _Z14rgb2grayKernelPKhS0_S0_Phi(
	.param .u64 .ptr .align 1 _Z14rgb2grayKernelPKhS0_S0_Phi_param_0,
	.param .u64 .ptr .align 1 _Z14rgb2grayKernelPKhS0_S0_Phi_param_1,
	.param .u64 .ptr .align 1 _Z14rgb2grayKernelPKhS0_S0_Phi_param_2,
	.param .u64 .ptr .align 1 _Z14rgb2grayKernelPKhS0_S0_Phi_param_3,
	.param .u32 _Z14rgb2grayKernelPKhS0_S0_Phi_param_4
)
{


	ret;

}


// ===== COMPILED SASS (sm_100) =====

	.target	sm_100

	.elftype	@"ET_EXEC"


//--------------------- .note.nv.tkinfo           --------------------------
	.section	.note.nv.tkinfo,"",@"SHT_NOTE"
	.sectionflags	@"SHF_NOTE_NV_TKINFO"
	.tkinfo
        /*0018*/ 	.word	0x00000002
        /*0030*/ 	.string	""
        /*0030*/ 	.string	"ptxas"
        /*0030*/ 	.string	"Cuda compilation tools, release 13.0, V13.0.88"
        /*0030*/ 	.string	"Build cuda_13.0.r13.0/compiler.36424714_0"
        /*0030*/ 	.string	"-arch sm_100 -m 64 "



//--------------------- .note.nv.cuinfo           --------------------------
	.section	.note.nv.cuinfo,"",@"SHT_NOTE"
	.sectionflags	@"SHF_NOTE_NV_CUINFO"
        /*0018*/ 	.short	0x0002
        /*001a*/ 	.short	0x0064
        /*001c*/ 	.short	0x0082
	.zero		2


//--------------------- .nv.info                  --------------------------
	.section	.nv.info,"",@"SHT_CUDA_INFO"
	.align	4


	//----- nvinfo : EIATTR_REGCOUNT
	.align		4
        /*0000*/ 	.byte	0x04, 0x2f
        /*0002*/ 	.short	(.L_1 - .L_0)
	.align		4
.L_0:
        /*0004*/ 	.word	index@(_Z14rgb2grayKernelPKhS0_S0_Phi)
        /*0008*/ 	.word	0x00000004


	//----- nvinfo : EIATTR_FRAME_SIZE
	.align		4
.L_1:
        /*000c*/ 	.byte	0x04, 0x11
        /*000e*/ 	.short	(.L_3 - .L_2)
	.align		4
.L_2:
        /*0010*/ 	.word	index@(_Z14rgb2grayKernelPKhS0_S0_Phi)
        /*0014*/ 	.word	0x00000000


	//----- nvinfo : EIATTR_MIN_STACK_SIZE
	.align		4
.L_3:
        /*0018*/ 	.byte	0x04, 0x12
        /*001a*/ 	.short	(.L_5 - .L_4)
	.align		4
.L_4:
        /*001c*/ 	.word	index@(_Z14rgb2grayKernelPKhS0_S0_Phi)
        /*0020*/ 	.word	0x00000000
.L_5:


//--------------------- .nv.compat                --------------------------
	.section	.nv.compat,"",@"SHT_CUDA_COMPAT_INFO"
	.align	4
        /*0000*/ 	.byte	0x02, 0x09, 0x00, 0x00, 0x02, 0x02, 0x01, 0x00, 0x02, 0x05, 0x05, 0x00, 0x03, 0x07, 0x01, 0x01
        /*0010*/ 	.byte	0x02, 0x03, 0x00, 0x00, 0x02, 0x06, 0x01, 0x00, 0x04, 0x0b, 0x08, 0x00, 0x09, 0x00, 0x00, 0x00
        /*0020*/ 	.byte	0x00, 0x00, 0x00, 0x00


//--------------------- .nv.info._Z14rgb2grayKernelPKhS0_S0_Phi --------------------------
	.section	.nv.info._Z14rgb2grayKernelPKhS0_S0_Phi,"",@"SHT_CUDA_INFO"
	.sectionflags	@""
	.align	4


	//----- nvinfo : EIATTR_CUDA_API_VERSION
	.align		4
        /*0000*/ 	.byte	0x04, 0x37
        /*0002*/ 	.short	(.L_7 - .L_6)
.L_6:
        /*0004*/ 	.word	0x00000082


	//----- nvinfo : EIATTR_KPARAM_INFO
	.align		4
.L_7:
        /*0008*/ 	.byte	0x04, 0x17
        /*000a*/ 	.short	(.L_9 - .L_8)
.L_8:
        /*000c*/ 	.word	0x00000000
        /*0010*/ 	.short	0x0004
        /*0012*/ 	.short	0x0020
        /*0014*/ 	.byte	0x00, 0xf0, 0x11, 0x00


	//----- nvinfo : EIATTR_KPARAM_INFO
	.align		4
.L_9:
        /*0018*/ 	.byte	0x04, 0x17
        /*001a*/ 	.short	(.L_11 - .L_10)
.L_10:
        /*001c*/ 	.word	0x00000000
        /*0020*/ 	.short	0x0003
        /*0022*/ 	.short	0x0018
        /*0024*/ 	.byte	0x00, 0xf5, 0x21, 0x00


	//----- nvinfo : EIATTR_KPARAM_INFO
	.align		4
.L_11:
        /*0028*/ 	.byte	0x04, 0x17
        /*002a*/ 	.short	(.L_13 - .L_12)
.L_12:
        /*002c*/ 	.word	0x00000000
        /*0030*/ 	.short	0x0002
        /*0032*/ 	.short	0x0010
        /*0034*/ 	.byte	0x00, 0xf5, 0x21, 0x00


	//----- nvinfo : EIATTR_KPARAM_INFO
	.align		4
.L_13:
        /*0038*/ 	.byte	0x04, 0x17
        /*003a*/ 	.short	(.L_15 - .L_14)
.L_14:
        /*003c*/ 	.word	0x00000000
        /*0040*/ 	.short	0x0001
        /*0042*/ 	.short	0x0008
        /*0044*/ 	.byte	0x00, 0xf5, 0x21, 0x00


	//----- nvinfo : EIATTR_KPARAM_INFO
	.align		4
.L_15:
        /*0048*/ 	.byte	0x04, 0x17
        /*004a*/ 	.short	(.L_17 - .L_16)
.L_16:
        /*004c*/ 	.word	0x00000000
        /*0050*/ 	.short	0x0000
        /*0052*/ 	.short	0x0000
        /*0054*/ 	.byte	0x00, 0xf5, 0x21, 0x00


	//----- nvinfo : EIATTR_SPARSE_MMA_MASK
	.align		4
.L_17:
        /*0058*/ 	.byte	0x03, 0x50
        /*005a*/ 	.short	0x0000


	//----- nvinfo : EIATTR_MAXREG_COUNT
	.align		4
        /*005c*/ 	.byte	0x03, 0x1b
        /*005e*/ 	.short	0x00ff


	//----- nvinfo : EIATTR_MERCURY_ISA_VERSION
	.align		4
        /*0060*/ 	.byte	0x03, 0x5f
        /*0062*/ 	.short	0x0101


	//----- nvinfo : EIATTR_VRC_CTA_INIT_COUNT
	.align		4
        /*0064*/ 	.byte	0x02, 0x4a
	.zero		1
	.zero		1


	//----- nvinfo : EIATTR_EXIT_INSTR_OFFSETS
	.align		4
        /*0068*/ 	.byte	0x04, 0x1c
        /*006a*/ 	.short	(.L_19 - .L_18)


	//   ....[0]....
.L_18:
        /*006c*/ 	.word	0x00000010


	//----- nvinfo : EIATTR_CBANK_PARAM_SIZE
	.align		4
.L_19:
        /*0070*/ 	.byte	0x03, 0x19
        /*0072*/ 	.short	0x0024


	//----- nvinfo : EIATTR_PARAM_CBANK
	.align		4
        /*0074*/ 	.byte	0x04, 0x0a
        /*0076*/ 	.short	(.L_21 - .L_20)
	.align		4
.L_20:
        /*0078*/ 	.word	index@(.nv.constant0._Z14rgb2grayKernelPKhS0_S0_Phi)
        /*007c*/ 	.short	0x0380
        /*007e*/ 	.short	0x0024


	//----- nvinfo : EIATTR_SW_WAR
	.align		4
.L_21:
        /*0080*/ 	.byte	0x04, 0x36
        /*0082*/ 	.short	(.L_23 - .L_22)
.L_22:
        /*0084*/ 	.word	0x00000008
.L_23:


//--------------------- .nv.callgraph             --------------------------
	.section	.nv.callgraph,"",@"SHT_CUDA_CALLGRAPH"
	.align	4
	.sectionentsize	8
	.align		4
        /*0000*/ 	.word	0x00000000
	.align		4
        /*0004*/ 	.word	0xffffffff
	.align		4
        /*0008*/ 	.word	0x00000000
	.align		4
        /*000c*/ 	.word	0xfffffffe
	.align		4
        /*0010*/ 	.word	0x00000000
	.align		4
        /*0014*/ 	.word	0xfffffffd
	.align		4
        /*0018*/ 	.word	0x00000000
	.align		4
        /*001c*/ 	.word	0xfffffffc


//--------------------- .text._Z14rgb2grayKernelPKhS0_S0_Phi --------------------------
	.section	.text._Z14rgb2grayKernelPKhS0_S0_Phi,"ax",@progbits
	.align	128
        .global         _Z14rgb2grayKernelPKhS0_S0_Phi
        .type           _Z14rgb2grayKernelPKhS0_S0_Phi,@function
        .size           _Z14rgb2grayKernelPKhS0_S0_Phi,(.L_x_1 - _Z14rgb2grayKernelPKhS0_S0_Phi)
        .other          _Z14rgb2grayKernelPKhS0_S0_Phi,@"STO_CUDA_ENTRY STV_DEFAULT"
_Z14rgb2grayKernelPKhS0_S0_Phi:
.text._Z14rgb2grayKernelPKhS0_S0_Phi:
[----:B------:R-:W-:Y:S01]  /*0000*/  LDC R1, c[0x0][0x37c] ;  /* 0x0000df00ff017b82 */ /* 0x000fe20000000800 */
[----:B------:R-:W-:Y:S05]  /*0010*/  EXIT ;  /* 0x000000000000794d */ /* 0x000fea0003800000 */
.L_x_0:
[----:B------:R-:W-:-:S00]  /*0020*/  BRA `(.L_x_0) ;  /* 0xfffffffc00fc7947 */ /* 0x000fc0000383ffff */
[----:B------:R-:W-:-:S00]  /*0030*/  NOP ;  /* 0x0000000000007918 */ /* 0x000fc00000000000 */
        /* <DEDUP_REMOVED lines=12> */
.L_x_1:


//--------------------- .nv.shared.reserved.0     --------------------------
	.section	.nv.shared.reserved.0,"aw",@nobits
	.weak		__nv_reservedSMEM_offset_0_alias
	.size		__nv_reservedSMEM_offset_0_alias, 0, 64
	.other		__nv_reservedSMEM_offset_0_alias,@"STO_CUDA_RESERVED_SHARED STV_DEFAULT"
__nv_reservedSMEM_offset_0_alias:
	.zero		0
	.zero		64


//--------------------- .nv.constant0._Z14rgb2grayKernelPKhS0_S0_Phi --------------------------
	.section	.nv.constant0._Z14rgb2grayKernelPKhS0_S0_Phi,"a",@progbits
	.sectionflags	@""
	.align	4
.nv.constant0._Z14rgb2grayKernelPKhS0_S0_Phi:
	.zero		932


//--------------------- SYMBOLS --------------------------

	.type		.nv.reservedSmem.offset0,@object
	.size		.nv.reservedSmem.offset0,0x4
